//
// Generated by NVIDIA NVVM Compiler
//
// Compiler Build ID: CL-36424714
// Cuda compilation tools, release 13.0, V13.0.88
// Based on NVVM 20.0.0
//

.version 9.0
.target sm_100
.address_size 64

	// .globl	_Z10myArrayAddPiS_S_j
.extern .func  (.param .b32 func_retval0) vprintf
(
	.param .b64 vprintf_param_0,
	.param .b64 vprintf_param_1
)
;
.global .align 1 .b8 $str[19] = {97, 100, 100, 101, 100, 32, 111, 110, 32, 105, 110, 100, 101, 120, 32, 37, 100, 10};

.visible .entry _Z10myArrayAddPiS_S_j(
	.param .u64 .ptr .align 1 _Z10myArrayAddPiS_S_j_param_0,
	.param .u64 .ptr .align 1 _Z10myArrayAddPiS_S_j_param_1,
	.param .u64 .ptr .align 1 _Z10myArrayAddPiS_S_j_param_2,
	.param .u32 _Z10myArrayAddPiS_S_j_param_3
)
{
	.local .align 8 .b8 	__local_depot0[8];
	.reg .b64 	%SP;
	.reg .b64 	%SPL;
	.reg .pred 	%p<3>;
	.reg .b32 	%r<16>;
	.reg .b64 	%rd<16>;

	mov.u64 	%SPL, __local_depot0;
	cvta.local.u64 	%SP, %SPL;
	ld.param.u64 	%rd5, [_Z10myArrayAddPiS_S_j_param_0];
	ld.param.u64 	%rd6, [_Z10myArrayAddPiS_S_j_param_1];
	ld.param.u64 	%rd7, [_Z10myArrayAddPiS_S_j_param_2];
	ld.param.u32 	%r6, [_Z10myArrayAddPiS_S_j_param_3];
	mov.u32 	%r1, %ntid.x;
	mov.u32 	%r7, %ctaid.x;
	mov.u32 	%r8, %tid.x;
	mad.lo.s32 	%r15, %r1, %r7, %r8;
	setp.ge.u32 	%p1, %r15, %r6;
	@%p1 bra 	$L__BB0_3;
	mov.u32 	%r9, %nctaid.x;
	mul.lo.s32 	%r3, %r1, %r9;
	add.u64 	%rd8, %SP, 0;
	add.u64 	%rd1, %SPL, 0;
	cvta.to.global.u64 	%rd2, %rd6;
	cvta.to.global.u64 	%rd3, %rd7;
	cvta.to.global.u64 	%rd4, %rd5;
	mov.u64 	%rd13, $str;
$L__BB0_2:
	mul.wide.s32 	%rd9, %r15, 4;
	add.s64 	%rd10, %rd2, %rd9;
	ld.global.u32 	%r10, [%rd10];
	add.s64 	%rd11, %rd3, %rd9;
	ld.global.u32 	%r11, [%rd11];
	add.s32 	%r12, %r11, %r10;
	add.s64 	%rd12, %rd4, %rd9;
	st.global.u32 	[%rd12], %r12;
	st.local.u32 	[%rd1], %r15;
	cvta.global.u64 	%rd14, %rd13;
	{ // callseq 0, 0
	.param .b64 param0;
	st.param.b64 	[param0], %rd14;
	.param .b64 param1;
	st.param.b64 	[param1], %rd8;
	.param .b32 retval0;
	call.uni (retval0), 
	vprintf, 
	(
	param0, 
	param1
	);
	ld.param.b32 	%r13, [retval0];
	} // callseq 0
	add.s32 	%r15, %r15, %r3;
	setp.lt.u32 	%p2, %r15, %r6;
	@%p2 bra 	$L__BB0_2;
$L__BB0_3:
	ret;

}


// ===== COMPILED SASS (sm_100) =====

	.target	sm_100

	.elftype	@"ET_EXEC"


//--------------------- .note.nv.tkinfo           --------------------------
	.section	.note.nv.tkinfo,"",@"SHT_NOTE"
	.sectionflags	@"SHF_NOTE_NV_TKINFO"
	.tkinfo
        /*0018*/ 	.word	0x00000002
        /*0030*/ 	.string	""
        /*0030*/ 	.string	"ptxas"
        /*0030*/ 	.string	"Cuda compilation tools, release 13.0, V13.0.88"
        /*0030*/ 	.string	"Build cuda_13.0.r13.0/compiler.36424714_0"
        /*0030*/ 	.string	"-arch sm_100 -m 64 "



//--------------------- .note.nv.cuinfo           --------------------------
	.section	.note.nv.cuinfo,"",@"SHT_NOTE"
	.sectionflags	@"SHF_NOTE_NV_CUINFO"
        /*0018*/ 	.short	0x0002
        /*001a*/ 	.short	0x0064
        /*001c*/ 	.short	0x0082
	.zero		2


//--------------------- .nv.info                  --------------------------
	.section	.nv.info,"",@"SHT_CUDA_INFO"
	.align	4


	//----- nvinfo : EIATTR_REGCOUNT
	.align		4
        /*0000*/ 	.byte	0x04, 0x2f
        /*0002*/ 	.short	(.L_2 - .L_1)
	.align		4
.L_1:
        /*0004*/ 	.word	index@(_Z10myArrayAddPiS_S_j)
        /*0008*/ 	.word	0x00000018


	//----- nvinfo : EIATTR_FRAME_SIZE
	.align		4
.L_2:
        /*000c*/ 	.byte	0x04, 0x11
        /*000e*/ 	.short	(.L_4 - .L_3)
	.align		4
.L_3:
        /*0010*/ 	.word	index@(_Z10myArrayAddPiS_S_j)
        /*0014*/ 	.word	0x00000008


	//----- nvinfo : EIATTR_MIN_STACK_SIZE
	.align		4
.L_4:
        /*0018*/ 	.byte	0x04, 0x12
        /*001a*/ 	.short	(.L_6 - .L_5)
	.align		4
.L_5:
        /*001c*/ 	.word	index@(_Z10myArrayAddPiS_S_j)
        /*0020*/ 	.word	0x00000008
.L_6:


//--------------------- .nv.compat                --------------------------
	.section	.nv.compat,"",@"SHT_CUDA_COMPAT_INFO"
	.align	4
        /*0000*/ 	.byte	0x02, 0x09, 0x00, 0x00, 0x02, 0x02, 0x01, 0x00, 0x02, 0x05, 0x05, 0x00, 0x03, 0x07, 0x01, 0x01
        /*0010*/ 	.byte	0x02, 0x03, 0x00, 0x00, 0x02, 0x06, 0x01, 0x00, 0x04, 0x0b, 0x08, 0x00, 0x09, 0x00, 0x00, 0x00
        /*0020*/ 	.byte	0x00, 0x00, 0x00, 0x00


//--------------------- .nv.info._Z10myArrayAddPiS_S_j --------------------------
	.section	.nv.info._Z10myArrayAddPiS_S_j,"",@"SHT_CUDA_INFO"
	.sectionflags	@""
	.align	4


	//----- nvinfo : EIATTR_CUDA_API_VERSION
	.align		4
        /*0000*/ 	.byte	0x04, 0x37
        /*0002*/ 	.short	(.L_8 - .L_7)
.L_7:
        /*0004*/ 	.word	0x00000082


	//----- nvinfo : EIATTR_KPARAM_INFO
	.align		4
.L_8:
        /*0008*/ 	.byte	0x04, 0x17
        /*000a*/ 	.short	(.L_10 - .L_9)
.L_9:
        /*000c*/ 	.word	0x00000000
        /*0010*/ 	.short	0x0003
        /*0012*/ 	.short	0x0018
        /*0014*/ 	.byte	0x00, 0xf0, 0x11, 0x00


	//----- nvinfo : EIATTR_KPARAM_INFO
	.align		4
.L_10:
        /*0018*/ 	.byte	0x04, 0x17
        /*001a*/ 	.short	(.L_12 - .L_11)
.L_11:
        /*001c*/ 	.word	0x00000000
        /*0020*/ 	.short	0x0002
        /*0022*/ 	.short	0x0010
        /*0024*/ 	.byte	0x00, 0xf5, 0x21, 0x00


	//----- nvinfo : EIATTR_KPARAM_INFO
	.align		4
.L_12:
        /*0028*/ 	.byte	0x04, 0x17
        /*002a*/ 	.short	(.L_14 - .L_13)
.L_13:
        /*002c*/ 	.word	0x00000000
        /*0030*/ 	.short	0x0001
        /*0032*/ 	.short	0x0008
        /*0034*/ 	.byte	0x00, 0xf5, 0x21, 0x00


	//----- nvinfo : EIATTR_KPARAM_INFO
	.align		4
.L_14:
        /*0038*/ 	.byte	0x04, 0x17
        /*003a*/ 	.short	(.L_16 - .L_15)
.L_15:
        /*003c*/ 	.word	0x00000000
        /*0040*/ 	.short	0x0000
        /*0042*/ 	.short	0x0000
        /*0044*/ 	.byte	0x00, 0xf5, 0x21, 0x00


	//----- nvinfo : EIATTR_SPARSE_MMA_MASK
	.align		4
.L_16:
        /*0048*/ 	.byte	0x03, 0x50
        /*004a*/ 	.short	0x0000


	//----- nvinfo : EIATTR_MAXREG_COUNT
	.align		4
        /*004c*/ 	.byte	0x03, 0x1b
        /*004e*/ 	.short	0x00ff


	//----- nvinfo : EIATTR_EXTERNS
	.align		4
        /*0050*/ 	.byte	0x04, 0x0f
        /*0052*/ 	.short	(.L_18 - .L_17)


	//   ....[0]....
	.align		4
.L_17:
        /*0054*/ 	.word	index@(vprintf)


	//----- nvinfo : EIATTR_MERCURY_ISA_VERSION
	.align		4
.L_18:
        /*0058*/ 	.byte	0x03, 0x5f
        /*005a*/ 	.short	0x0101


	//----- nvinfo : EIATTR_VRC_CTA_INIT_COUNT
	.align		4
        /*005c*/ 	.byte	0x02, 0x4a
	.zero		1
	.zero		1


	//----- nvinfo : EIATTR_SYSCALL_OFFSETS
	.align		4
        /*0060*/ 	.byte	0x04, 0x46
        /*0062*/ 	.short	(.L_20 - .L_19)


	//   ....[0]....
.L_19:
        /*0064*/ 	.word	0x00000270


	//----- nvinfo : EIATTR_EXIT_INSTR_OFFSETS
	.align		4
.L_20:
        /*0068*/ 	.byte	0x04, 0x1c
        /*006a*/ 	.short	(.L_22 - .L_21)


	//   ....[0]....
.L_21:
        /*006c*/ 	.word	0x000000c0


	//   ....[1]....
        /*0070*/ 	.word	0x000002a0


	//----- nvinfo : EIATTR_CRS_STACK_SIZE
	.align		4
.L_22:
        /*0074*/ 	.byte	0x04, 0x1e
        /*0076*/ 	.short	(.L_24 - .L_23)
.L_23:
        /*0078*/ 	.word	0x00000000


	//----- nvinfo : EIATTR_CBANK_PARAM_SIZE
	.align		4
.L_24:
        /*007c*/ 	.byte	0x03, 0x19
        /*007e*/ 	.short	0x001c


	//----- nvinfo : EIATTR_PARAM_CBANK
	.align		4
        /*0080*/ 	.byte	0x04, 0x0a
        /*0082*/ 	.short	(.L_26 - .L_25)
	.align		4
.L_25:
        /*0084*/ 	.word	index@(.nv.constant0._Z10myArrayAddPiS_S_j)
        /*0088*/ 	.short	0x0380
        /*008a*/ 	.short	0x001c


	//----- nvinfo : EIATTR_SW_WAR
	.align		4
.L_26:
        /*008c*/ 	.byte	0x04, 0x36
        /*008e*/ 	.short	(.L_28 - .L_27)
.L_27:
        /*0090*/ 	.word	0x00000008
.L_28:


//--------------------- .nv.callgraph             --------------------------
	.section	.nv.callgraph,"",@"SHT_CUDA_CALLGRAPH"
	.align	4
	.sectionentsize	8
	.align		4
        /*0000*/ 	.word	0x00000000
	.align		4
        /*0004*/ 	.word	0xffffffff
	.align		4
        /*0008*/ 	.word	index@(_Z10myArrayAddPiS_S_j)
	.align		4
        /*000c*/ 	.word	index@(vprintf)
	.align		4
        /*0010*/ 	.word	0x00000000
	.align		4
        /*0014*/ 	.word	0xfffffffe
	.align		4
        /*0018*/ 	.word	0x00000000
	.align		4
        /*001c*/ 	.word	0xfffffffd
	.align		4
        /*0020*/ 	.word	0x00000000
	.align		4
        /*0024*/ 	.word	0xfffffffc


//--------------------- .nv.constant4             --------------------------
	.section	.nv.constant4,"a",@progbits
	.align	8
	.align		8
.nv.constant4:
        /*0000*/ 	.dword	vprintf
	.align		8
        /*0008*/ 	.dword	$str


//--------------------- .text._Z10myArrayAddPiS_S_j --------------------------
	.section	.text._Z10myArrayAddPiS_S_j,"ax",@progbits
	.align	128
        .global         _Z10myArrayAddPiS_S_j
        .type           _Z10myArrayAddPiS_S_j,@function
        .size           _Z10myArrayAddPiS_S_j,(.L_x_3 - _Z10myArrayAddPiS_S_j)
        .other          _Z10myArrayAddPiS_S_j,@"STO_CUDA_ENTRY STV_DEFAULT"
_Z10myArrayAddPiS_S_j:
.text._Z10myArrayAddPiS_S_j:
[----:B------:R-:W0:Y:S01]  /*0000*/  LDC R1, c[0x0][0x37c] ;  /* 0x0000df00ff017b82 */ /* 0x000e220000000800 */
[----:B------:R-:W1:Y:S01]  /*0010*/  S2R R18, SR_CTAID.X ;  /* 0x0000000000127919 */ /* 0x000e620000002500 */
[----:B------:R-:W2:Y:S01]  /*0020*/  LDCU UR5, c[0x0][0x2fc] ;  /* 0x00005f80ff0577ac */ /* 0x000ea20008000800 */
[----:B0-----:R-:W-:Y:S01]  /*0030*/  VIADD R1, R1, 0xfffffff8 ;  /* 0xfffffff801017836 */ /* 0x001fe20000000000 */
[----:B------:R-:W1:Y:S01]  /*0040*/  S2R R3, SR_TID.X ;  /* 0x0000000000037919 */ /* 0x000e620000002100 */
[----:B------:R-:W1:Y:S01]  /*0050*/  LDCU UR38, c[0x0][0x360] ;  /* 0x00006c00ff2677ac */ /* 0x000e620008000800 */
[----:B------:R-:W0:Y:S01]  /*0060*/  LDCU UR6, c[0x0][0x398] ;  /* 0x00007300ff0677ac */ /* 0x000e220008000800 */
[----:B------:R-:W3:Y:S02]  /*0070*/  LDCU UR4, c[0x0][0x2f8] ;  /* 0x00005f00ff0477ac */ /* 0x000ee40008000800 */
[----:B---3--:R-:W-:Y:S01]  /*0080*/  IADD3 R2, P1, PT, R1, UR4, RZ ;  /* 0x0000000401027c10 */ /* 0x008fe2000ff3e0ff */
[----:B-1----:R-:W-:-:S04]  /*0090*/  IMAD R18, R18, UR38, R3 ;  /* 0x0000002612127c24 */ /* 0x002fc8000f8e0203 */
[----:B--2---:R-:W-:Y:S01]  /*00a0*/  IMAD.X R16, RZ, RZ, UR5, P1 ;  /* 0x00000005ff107e24 */ /* 0x004fe200088e06ff */
[----:B0-----:R-:W-:-:S13]  /*00b0*/  ISETP.GE.U32.AND P0, PT, R18, UR6, PT ;  /* 0x0000000612007c0c */ /* 0x001fda000bf06070 */
[----:B------:R-:W-:Y:S05]  /*00c0*/  @P0 EXIT ;  /* 0x000000000000094d */ /* 0x000fea0003800000 */
[----:B------:R-:W0:Y:S01]  /*00d0*/  LDCU UR4, c[0x0][0x370] ;  /* 0x00006e00ff0477ac */ /* 0x000e220008000800 */
[----:B------:R-:W1:Y:S01]  /*00e0*/  LDCU.64 UR36, c[0x0][0x358] ;  /* 0x00006b00ff2477ac */ /* 0x000e620008000a00 */
[----:B------:R-:W2:Y:S01]  /*00f0*/  LDCU UR39, c[0x0][0x398] ;  /* 0x00007300ff2777ac */ /* 0x000ea20008000800 */
[----:B0-----:R-:W-:-:S12]  /*0100*/  UIMAD UR38, UR38, UR4, URZ ;  /* 0x00000004262672a4 */ /* 0x001fd8000f8e02ff */
.L_x_1:
[----:B------:R-:W0:Y:S08]  /*0110*/  LDC.64 R6, c[0x0][0x390] ;  /* 0x0000e400ff067b82 */ /* 0x000e300000000a00 */
[----:B------:R-:W3:Y:S08]  /*0120*/  LDC.64 R4, c[0x0][0x388] ;  /* 0x0000e200ff047b82 */ /* 0x000ef00000000a00 */
[----:B------:R-:W4:Y:S01]  /*0130*/  LDC.64 R8, c[0x0][0x380] ;  /* 0x0000e000ff087b82 */ /* 0x000f220000000a00 */
[----:B------:R-:W-:Y:S01]  /*0140*/  MOV R3, 0x0 ;  /* 0x0000000000037802 */ /* 0x000fe20000000f00 */
[----:B------:R-:W5:Y:S01]  /*0150*/  LDCU.64 UR4, c[0x4][0x8] ;  /* 0x01000100ff0477ac */ /* 0x000f620008000a00 */
[----:B0-----:R-:W-:-:S06]  /*0160*/  IMAD.WIDE R6, R18, 0x4, R6 ;  /* 0x0000000412067825 */ /* 0x001fcc00078e0206 */
[----:B-1----:R0:W2:Y:S01]  /*0170*/  LDG.E R7, desc[UR36][R6.64] ;  /* 0x0000002406077981 */ /* 0x0020a2000c1e1900 */
[----:B---3--:R-:W-:-:S05]  /*0180*/  IMAD.WIDE R4, R18, 0x4, R4 ;  /* 0x0000000412047825 */ /* 0x008fca00078e0204 */
[----:B------:R5:W3:Y:S01]  /*0190*/  LDG.E R0, desc[UR36][R4.64] ;  /* 0x0000002404007981 */ /* 0x000ae2000c1e1900 */
[C---:B----4-:R-:W-:Y:S01]  /*01a0*/  IMAD.WIDE R8, R18.reuse, 0x4, R8 ;  /* 0x0000000412087825 */ /* 0x050fe200078e0208 */
[----:B------:R1:W4:Y:S02]  /*01b0*/  LDC.64 R10, c[0x4][R3] ;  /* 0x01000000030a7b82 */ /* 0x0003240000000a00 */
[----:B------:R5:W-:Y:S01]  /*01c0*/  STL [R1], R18 ;  /* 0x0000001201007387 */ /* 0x000be20000100800 */
[----:B0-----:R-:W-:Y:S01]  /*01d0*/  MOV R6, R2 ;  /* 0x0000000200067202 */ /* 0x001fe20000000f00 */
[----:B-----5:R-:W-:Y:S01]  /*01e0*/  VIADD R18, R18, UR38 ;  /* 0x0000002612127c36 */ /* 0x020fe20008000000 */
[----:B------:R-:W-:-:S04]  /*01f0*/  MOV R4, UR4 ;  /* 0x0000000400047c02 */ /* 0x000fc80008000f00 */
[----:B--2---:R-:W-:Y:S01]  /*0200*/  ISETP.GE.U32.AND P0, PT, R18, UR39, PT ;  /* 0x0000002712007c0c */ /* 0x004fe2000bf06070 */
[----:B------:R-:W-:-:S03]  /*0210*/  IMAD.U32 R5, RZ, RZ, UR5 ;  /* 0x00000005ff057e24 */ /* 0x000fc6000f8e00ff */
[----:B------:R-:W-:Y:S02]  /*0220*/  P2R R17, PR, RZ, 0x1 ;  /* 0x00000001ff117803 */ /* 0x000fe40000000000 */
[----:B---3--:R-:W-:-:S05]  /*0230*/  IADD3 R0, PT, PT, R0, R7, RZ ;  /* 0x0000000700007210 */ /* 0x008fca0007ffe0ff */
[----:B------:R1:W-:Y:S01]  /*0240*/  STG.E desc[UR36][R8.64], R0 ;  /* 0x0000000008007986 */ /* 0x0003e2000c101924 */
[----:B----4-:R-:W-:-:S07]  /*0250*/  IMAD.MOV.U32 R7, RZ, RZ, R16 ;  /* 0x000000ffff077224 */ /* 0x010fce00078e0010 */
[----:B------:R-:W-:-:S07]  /*0260*/  LEPC R20, `(.L_x_0) ;  /* 0x000000001014794e */ /* 0x000fce0000000000 */
[----:B-1----:R-:W-:Y:S05]  /*0270*/  CALL.ABS.NOINC R10 ;  /* 0x000000000a007343 */ /* 0x002fea0003c00000 */
.L_x_0:
[----:B------:R-:W-:-:S13]  /*0280*/  ISETP.NE.AND P6, PT, R17, RZ, PT ;  /* 0x000000ff1100720c */ /* 0x000fda0003fc5270 */
[----:B------:R-:W-:Y:S05]  /*0290*/  @!P6 BRA `(.L_x_1) ;  /* 0xfffffffc009ce947 */ /* 0x000fea000383ffff */
[----:B------:R-:W-:Y:S05]  /*02a0*/  EXIT ;  /* 0x000000000000794d */ /* 0x000fea0003800000 */
.L_x_2:
[----:B------:R-:W-:-:S00]  /*02b0*/  BRA `(.L_x_2) ;  /* 0xfffffffc00fc7947 */ /* 0x000fc0000383ffff */
[----:B------:R-:W-:-:S00]  /*02c0*/  NOP ;  /* 0x0000000000007918 */ /* 0x000fc00000000000 */
        /* <DEDUP_REMOVED lines=11> */
.L_x_3:


//--------------------- .nv.global.init           --------------------------
	.section	.nv.global.init,"aw",@progbits
.nv.global.init:
	.type		$str,@object
	.size		$str,(.L_0 - $str)
$str:
        /*0000*/ 	.byte	0x61, 0x64, 0x64, 0x65, 0x64, 0x20, 0x6f, 0x6e, 0x20, 0x69, 0x6e, 0x64, 0x65, 0x78, 0x20, 0x25
        /*0010*/ 	.byte	0x64, 0x0a, 0x00
.L_0:


//--------------------- .nv.shared.reserved.0     --------------------------
	.section	.nv.shared.reserved.0,"aw",@nobits
	.weak		__nv_reservedSMEM_offset_0_alias
	.size		__nv_reservedSMEM_offset_0_alias, 0, 64
	.other		__nv_reservedSMEM_offset_0_alias,@"STO_CUDA_RESERVED_SHARED STV_DEFAULT"
__nv_reservedSMEM_offset_0_alias:
	.zero		0
	.zero		64


//--------------------- .nv.constant0._Z10myArrayAddPiS_S_j --------------------------
	.section	.nv.constant0._Z10myArrayAddPiS_S_j,"a",@progbits
	.sectionflags	@""
	.align	4
.nv.constant0._Z10myArrayAddPiS_S_j:
	.zero		924


//--------------------- SYMBOLS --------------------------

	.type		.nv.reservedSmem.offset0,@object
	.size		.nv.reservedSmem.offset0,0x4
	.type		vprintf,@function
